//
// Generated by NVIDIA NVVM Compiler
//
// Compiler Build ID: CL-36424714
// Cuda compilation tools, release 13.0, V13.0.88
// Based on NVVM 20.0.0
//

.version 9.0
.target sm_100
.address_size 64

	// .globl	_Z4testI8BinaryOpI4Plus7UnaryOpI3Sin3VarILi1EEES4_ILi2EEEEvT_ddd
.extern .func  (.param .b32 func_retval0) vprintf
(
	.param .b64 vprintf_param_0,
	.param .b64 vprintf_param_1
)
;
.func  (.param .align 16 .b8 func_retval0[16]) __internal_trig_reduction_slowpathd
(
	.param .b64 __internal_trig_reduction_slowpathd_param_0
)
;
.global .align 1 .b8 $str[4] = {37, 101, 10};
.global .align 8 .b8 __cudart_i2opi_d[144] = {8, 93, 141, 31, 177, 95, 251, 107, 234, 146, 82, 138, 247, 57, 7, 61, 123, 241, 229, 235, 199, 186, 39, 117, 45, 234, 95, 158, 102, 63, 70, 79, 183, 9, 203, 39, 207, 126, 54, 109, 31, 109, 10, 90, 139, 17, 47, 239, 15, 152, 5, 222, 255, 151, 248, 31, 59, 40, 249, 189, 139, 95, 132, 156, 244, 57, 83, 131, 57, 214, 145, 57, 65, 126, 95, 180, 38, 112, 156, 233, 132, 68, 187, 46, 245, 53, 130, 232, 62, 167, 41, 177, 28, 235, 29, 254, 28, 146, 209, 9, 234, 46, 73, 6, 224, 210, 77, 66, 58, 110, 36, 183, 97, 197, 187, 222, 171, 99, 81, 254, 65, 144, 67, 60, 153, 149, 98, 219, 192, 221, 52, 245, 209, 87, 39, 252, 41, 21, 68, 78, 110, 131, 249, 162};
.global .align 16 .b8 __cudart_sin_cos_coeffs[128] = {70, 210, 176, 44, 241, 229, 90, 190, 146, 227, 172, 105, 227, 29, 199, 62, 161, 98, 219, 25, 160, 1, 42, 191, 24, 8, 17, 17, 17, 17, 129, 63, 84, 85, 85, 85, 85, 85, 197, 191, 0, 0, 0, 0, 0, 0, 0, 0, 0, 0, 0, 0, 0, 0, 0, 0, 100, 129, 253, 32, 131, 255, 168, 189, 40, 133, 239, 193, 167, 238, 33, 62, 217, 230, 6, 142, 79, 126, 146, 190, 233, 188, 221, 25, 160, 1, 250, 62, 71, 93, 193, 22, 108, 193, 86, 191, 81, 85, 85, 85, 85, 85, 165, 63, 0, 0, 0, 0, 0, 0, 224, 191, 0, 0, 0, 0, 0, 0, 240, 63};

.visible .entry _Z4testI8BinaryOpI4Plus7UnaryOpI3Sin3VarILi1EEES4_ILi2EEEEvT_ddd(
	.param .align 1 .b8 _Z4testI8BinaryOpI4Plus7UnaryOpI3Sin3VarILi1EEES4_ILi2EEEEvT_ddd_param_0[2],
	.param .f64 _Z4testI8BinaryOpI4Plus7UnaryOpI3Sin3VarILi1EEES4_ILi2EEEEvT_ddd_param_1,
	.param .f64 _Z4testI8BinaryOpI4Plus7UnaryOpI3Sin3VarILi1EEES4_ILi2EEEEvT_ddd_param_2,
	.param .f64 _Z4testI8BinaryOpI4Plus7UnaryOpI3Sin3VarILi1EEES4_ILi2EEEEvT_ddd_param_3
)
{
	.local .align 8 .b8 	__local_depot0[8];
	.reg .b64 	%SP;
	.reg .b64 	%SPL;
	.reg .pred 	%p<5>;
	.reg .b32 	%r<12>;
	.reg .b64 	%rd<9>;
	.reg .b64 	%fd<36>;

	mov.u64 	%SPL, __local_depot0;
	cvta.local.u64 	%SP, %SPL;
	ld.param.f64 	%fd6, [_Z4testI8BinaryOpI4Plus7UnaryOpI3Sin3VarILi1EEES4_ILi2EEEEvT_ddd_param_1];
	ld.param.f64 	%fd7, [_Z4testI8BinaryOpI4Plus7UnaryOpI3Sin3VarILi1EEES4_ILi2EEEEvT_ddd_param_2];
	abs.f64 	%fd1, %fd6;
	setp.neu.f64 	%p1, %fd1, 0d7FF0000000000000;
	@%p1 bra 	$L__BB0_2;
	mov.f64 	%fd13, 0d0000000000000000;
	mul.rn.f64 	%fd35, %fd6, %fd13;
	mov.b32 	%r11, 0;
	bra.uni 	$L__BB0_4;
$L__BB0_2:
	mul.f64 	%fd8, %fd6, 0d3FE45F306DC9C883;
	cvt.rni.s32.f64 	%r11, %fd8;
	cvt.rn.f64.s32 	%fd9, %r11;
	fma.rn.f64 	%fd10, %fd9, 0dBFF921FB54442D18, %fd6;
	fma.rn.f64 	%fd11, %fd9, 0dBC91A62633145C00, %fd10;
	fma.rn.f64 	%fd35, %fd9, 0dB97B839A252049C0, %fd11;
	setp.ltu.f64 	%p2, %fd1, 0d41E0000000000000;
	@%p2 bra 	$L__BB0_4;
	{ // callseq 0, 0
	.param .b64 param0;
	st.param.f64 	[param0], %fd6;
	.param .align 16 .b8 retval0[16];
	call.uni (retval0), 
	__internal_trig_reduction_slowpathd, 
	(
	param0
	);
	ld.param.f64 	%fd35, [retval0];
	ld.param.b32 	%r11, [retval0+8];
	} // callseq 0
$L__BB0_4:
	add.u64 	%rd1, %SP, 0;
	add.u64 	%rd2, %SPL, 0;
	shl.b32 	%r6, %r11, 6;
	cvt.u64.u32 	%rd3, %r6;
	and.b64  	%rd4, %rd3, 64;
	mov.u64 	%rd5, __cudart_sin_cos_coeffs;
	add.s64 	%rd6, %rd5, %rd4;
	mul.rn.f64 	%fd14, %fd35, %fd35;
	and.b32  	%r7, %r11, 1;
	setp.eq.b32 	%p3, %r7, 1;
	selp.f64 	%fd15, 0dBDA8FF8320FD8164, 0d3DE5DB65F9785EBA, %p3;
	ld.global.nc.v2.f64 	{%fd16, %fd17}, [%rd6];
	fma.rn.f64 	%fd18, %fd15, %fd14, %fd16;
	fma.rn.f64 	%fd19, %fd18, %fd14, %fd17;
	ld.global.nc.v2.f64 	{%fd20, %fd21}, [%rd6+16];
	fma.rn.f64 	%fd22, %fd19, %fd14, %fd20;
	fma.rn.f64 	%fd23, %fd22, %fd14, %fd21;
	ld.global.nc.v2.f64 	{%fd24, %fd25}, [%rd6+32];
	fma.rn.f64 	%fd26, %fd23, %fd14, %fd24;
	fma.rn.f64 	%fd27, %fd26, %fd14, %fd25;
	fma.rn.f64 	%fd28, %fd27, %fd35, %fd35;
	fma.rn.f64 	%fd29, %fd27, %fd14, 0d3FF0000000000000;
	selp.f64 	%fd30, %fd29, %fd28, %p3;
	and.b32  	%r8, %r11, 2;
	setp.eq.s32 	%p4, %r8, 0;
	mov.f64 	%fd31, 0d0000000000000000;
	sub.f64 	%fd32, %fd31, %fd30;
	selp.f64 	%fd33, %fd30, %fd32, %p4;
	add.f64 	%fd34, %fd7, %fd33;
	st.local.f64 	[%rd2], %fd34;
	mov.u64 	%rd7, $str;
	cvta.global.u64 	%rd8, %rd7;
	{ // callseq 1, 0
	.param .b64 param0;
	st.param.b64 	[param0], %rd8;
	.param .b64 param1;
	st.param.b64 	[param1], %rd1;
	.param .b32 retval0;
	call.uni (retval0), 
	vprintf, 
	(
	param0, 
	param1
	);
	ld.param.b32 	%r9, [retval0];
	} // callseq 1
	ret;

}
.func  (.param .align 16 .b8 func_retval0[16]) __internal_trig_reduction_slowpathd(
	.param .b64 __internal_trig_reduction_slowpathd_param_0
)
{
	.local .align 8 .b8 	__local_depot1[40];
	.reg .b64 	%SP;
	.reg .b64 	%SPL;
	.reg .pred 	%p<10>;
	.reg .b32 	%r<47>;
	.reg .b64 	%rd<74>;
	.reg .b64 	%fd<5>;

	mov.u64 	%SPL, __local_depot1;
	ld.param.f64 	%fd4, [__internal_trig_reduction_slowpathd_param_0];
	add.u64 	%rd1, %SPL, 0;
	{
	.reg .b32 %temp; 
	mov.b64 	{%temp, %r1}, %fd4;
	}
	shr.u32 	%r2, %r1, 20;
	and.b32  	%r3, %r2, 2047;
	setp.eq.s32 	%p1, %r3, 2047;
	mov.b32 	%r46, 0;
	@%p1 bra 	$L__BB1_9;
	add.s32 	%r20, %r3, -1024;
	mov.b64 	%rd20, %fd4;
	shl.b64 	%rd2, %rd20, 11;
	shr.u32 	%r4, %r20, 6;
	sub.s32 	%r45, 15, %r4;
	sub.s32 	%r21, 19, %r4;
	setp.lt.u32 	%p2, %r20, 128;
	selp.b32 	%r6, 18, %r21, %p2;
	setp.ge.s32 	%p3, %r45, %r6;
	mov.b64 	%rd70, 0;
	@%p3 bra 	$L__BB1_4;
	add.s32 	%r23, %r6, %r4;
	neg.s32 	%r43, %r23;
	or.b64  	%rd3, %rd2, -9223372036854775808;
	mov.b64 	%rd70, 0;
	mov.b32 	%r42, 0;
	mov.u64 	%rd25, __cudart_i2opi_d;
	mov.u32 	%r44, %r45;
$L__BB1_3:
	.pragma "nounroll";
	mul.wide.s32 	%rd22, %r42, 8;
	add.s64 	%rd23, %rd1, %rd22;
	mul.wide.s32 	%rd24, %r44, 8;
	add.s64 	%rd26, %rd25, %rd24;
	ld.global.nc.u64 	%rd27, [%rd26];
	{
	.reg .u32 %r0, %r1, %r2, %r3, %alo, %ahi, %blo, %bhi, %clo, %chi;
	mov.b64 	{%alo,%ahi}, %rd27;
	mov.b64 	{%blo,%bhi}, %rd3;
	mov.b64 	{%clo,%chi}, %rd70;
	mad.lo.cc.u32 	%r0, %alo, %blo, %clo;
	madc.hi.cc.u32 	%r1, %alo, %blo, %chi;
	madc.hi.u32 	%r2, %alo, %bhi, 0;
	mad.lo.cc.u32 	%r1, %alo, %bhi, %r1;
	madc.hi.cc.u32 	%r2, %ahi, %blo, %r2;
	madc.hi.u32 	%r3, %ahi, %bhi, 0;
	mad.lo.cc.u32 	%r1, %ahi, %blo, %r1;
	madc.lo.cc.u32 	%r2, %ahi, %bhi, %r2;
	addc.u32 	%r3, %r3, 0;
	mov.b64 	%rd28, {%r0,%r1};
	mov.b64 	%rd70, {%r2,%r3};
	}
	st.local.u64 	[%rd23], %rd28;
	add.s32 	%r44, %r44, 1;
	add.s32 	%r43, %r43, 1;
	add.s32 	%r42, %r42, 1;
	setp.ne.s32 	%p4, %r43, -15;
	mov.u32 	%r45, %r6;
	@%p4 bra 	$L__BB1_3;
$L__BB1_4:
	cvt.s64.s32 	%rd29, %r45;
	cvt.u64.u32 	%rd30, %r4;
	add.s64 	%rd31, %rd30, %rd29;
	shl.b64 	%rd32, %rd31, 3;
	add.s64 	%rd33, %rd1, %rd32;
	st.local.u64 	[%rd33+-120], %rd70;
	and.b32  	%r15, %r2, 63;
	ld.local.u64 	%rd72, [%rd1+16];
	ld.local.u64 	%rd71, [%rd1+24];
	setp.eq.s32 	%p5, %r15, 0;
	@%p5 bra 	$L__BB1_6;
	shl.b64 	%rd34, %rd71, %r15;
	shr.u64 	%rd35, %rd72, 1;
	xor.b32  	%r24, %r15, 63;
	shr.u64 	%rd36, %rd35, %r24;
	or.b64  	%rd71, %rd34, %rd36;
	ld.local.u64 	%rd37, [%rd1+8];
	shl.b64 	%rd38, %rd72, %r15;
	shr.u64 	%rd39, %rd37, 1;
	shr.u64 	%rd40, %rd39, %r24;
	or.b64  	%rd72, %rd38, %rd40;
$L__BB1_6:
	and.b32  	%r25, %r1, -2147483648;
	shr.u64 	%rd41, %rd71, 62;
	cvt.u32.u64 	%r26, %rd41;
	mov.b64 	{%r27, %r28}, %rd71;
	mov.b64 	{%r29, %r30}, %rd72;
	shf.l.wrap.b32 	%r31, %r30, %r27, 2;
	shf.l.wrap.b32 	%r32, %r27, %r28, 2;
	mov.b64 	%rd42, {%r31, %r32};
	shl.b64 	%rd43, %rd72, 2;
	shr.u64 	%rd44, %rd42, 63;
	cvt.u32.u64 	%r33, %rd44;
	add.s32 	%r34, %r33, %r26;
	setp.eq.s32 	%p6, %r25, 0;
	neg.s32 	%r35, %r34;
	selp.b32 	%r46, %r34, %r35, %p6;
	setp.gt.s64 	%p7, %rd42, -1;
	mov.b64 	%rd45, 0;
	{
	.reg .u32 %r0, %r1, %r2, %r3, %a0, %a1, %a2, %a3, %b0, %b1, %b2, %b3;
	mov.b64 	{%a0,%a1}, %rd45;
	mov.b64 	{%a2,%a3}, %rd45;
	mov.b64 	{%b0,%b1}, %rd43;
	mov.b64 	{%b2,%b3}, %rd42;
	sub.cc.u32 	%r0, %a0, %b0;
	subc.cc.u32 	%r1, %a1, %b1;
	subc.cc.u32 	%r2, %a2, %b2;
	subc.u32 	%r3, %a3, %b3;
	mov.b64 	%rd46, {%r0,%r1};
	mov.b64 	%rd47, {%r2,%r3};
	}
	xor.b32  	%r36, %r25, -2147483648;
	selp.b64 	%rd73, %rd42, %rd47, %p7;
	selp.b64 	%rd14, %rd43, %rd46, %p7;
	selp.b32 	%r17, %r25, %r36, %p7;
	clz.b64 	%r37, %rd73;
	cvt.u64.u32 	%rd15, %r37;
	setp.eq.s32 	%p8, %r37, 0;
	@%p8 bra 	$L__BB1_8;
	cvt.u32.u64 	%r38, %rd15;
	and.b32  	%r39, %r38, 63;
	shl.b64 	%rd48, %rd73, %r39;
	shr.u64 	%rd49, %rd14, 1;
	not.b32 	%r40, %r38;
	and.b32  	%r41, %r40, 63;
	shr.u64 	%rd50, %rd49, %r41;
	or.b64  	%rd73, %rd48, %rd50;
$L__BB1_8:
	mov.b64 	%rd51, -3958705157555305931;
	{
	.reg .u32 %r0, %r1, %r2, %r3, %alo, %ahi, %blo, %bhi;
	mov.b64 	{%alo,%ahi}, %rd73;
	mov.b64 	{%blo,%bhi}, %rd51;
	mul.lo.u32 	%r0, %alo, %blo;
	mul.hi.u32 	%r1, %alo, %blo;
	mad.lo.cc.u32 	%r1, %alo, %bhi, %r1;
	madc.hi.u32 	%r2, %alo, %bhi, 0;
	mad.lo.cc.u32 	%r1, %ahi, %blo, %r1;
	madc.hi.cc.u32 	%r2, %ahi, %blo, %r2;
	madc.hi.u32 	%r3, %ahi, %bhi, 0;
	mad.lo.cc.u32 	%r2, %ahi, %bhi, %r2;
	addc.u32 	%r3, %r3, 0;
	mov.b64 	%rd52, {%r0,%r1};
	mov.b64 	%rd53, {%r2,%r3};
	}
	setp.gt.s64 	%p9, %rd53, 0;
	{
	.reg .u32 %r0, %r1, %r2, %r3, %a0, %a1, %a2, %a3, %b0, %b1, %b2, %b3;
	mov.b64 	{%a0,%a1}, %rd52;
	mov.b64 	{%a2,%a3}, %rd53;
	mov.b64 	{%b0,%b1}, %rd52;
	mov.b64 	{%b2,%b3}, %rd53;
	add.cc.u32 	%r0, %a0, %b0;
	addc.cc.u32 	%r1, %a1, %b1;
	addc.cc.u32 	%r2, %a2, %b2;
	addc.u32 	%r3, %a3, %b3;
	mov.b64 	%rd54, {%r0,%r1};
	mov.b64 	%rd55, {%r2,%r3};
	}
	selp.b64 	%rd56, %rd55, %rd53, %p9;
	selp.s64 	%rd57, -1, 0, %p9;
	sub.s64 	%rd58, %rd57, %rd15;
	cvt.u64.u32 	%rd59, %r17;
	shl.b64 	%rd60, %rd59, 32;
	add.s64 	%rd61, %rd56, 1;
	shr.u64 	%rd62, %rd61, 10;
	add.s64 	%rd63, %rd62, 1;
	shr.u64 	%rd64, %rd63, 1;
	shl.b64 	%rd65, %rd58, 52;
	add.s64 	%rd66, %rd65, %rd64;
	add.s64 	%rd67, %rd66, 4602678819172646912;
	or.b64  	%rd68, %rd67, %rd60;
	mov.b64 	%fd4, %rd68;
$L__BB1_9:
	st.param.f64 	[func_retval0], %fd4;
	st.param.b32 	[func_retval0+8], %r46;
	ret;

}


// ===== COMPILED SASS (sm_100) =====

	.target	sm_100

	.elftype	@"ET_EXEC"


//--------------------- .note.nv.tkinfo           --------------------------
	.section	.note.nv.tkinfo,"",@"SHT_NOTE"
	.sectionflags	@"SHF_NOTE_NV_TKINFO"
	.tkinfo
        /*0018*/ 	.word	0x00000002
        /*0030*/ 	.string	""
        /*0030*/ 	.string	"ptxas"
        /*0030*/ 	.string	"Cuda compilation tools, release 13.0, V13.0.88"
        /*0030*/ 	.string	"Build cuda_13.0.r13.0/compiler.36424714_0"
        /*0030*/ 	.string	"-arch sm_100 -m 64 "



//--------------------- .note.nv.cuinfo           --------------------------
	.section	.note.nv.cuinfo,"",@"SHT_NOTE"
	.sectionflags	@"SHF_NOTE_NV_CUINFO"
        /*0018*/ 	.short	0x0002
        /*001a*/ 	.short	0x0064
        /*001c*/ 	.short	0x0082
	.zero		2


//--------------------- .nv.info                  --------------------------
	.section	.nv.info,"",@"SHT_CUDA_INFO"
	.align	4


	//----- nvinfo : EIATTR_REGCOUNT
	.align		4
        /*0000*/ 	.byte	0x04, 0x2f
        /*0002*/ 	.short	(.L_4 - .L_3)
	.align		4
.L_3:
        /*0004*/ 	.word	index@(_Z4testI8BinaryOpI4Plus7UnaryOpI3Sin3VarILi1EEES4_ILi2EEEEvT_ddd)
        /*0008*/ 	.word	0x0000001a


	//----- nvinfo : EIATTR_FRAME_SIZE
	.align		4
.L_4:
        /*000c*/ 	.byte	0x04, 0x11
        /*000e*/ 	.short	(.L_6 - .L_5)
	.align		4
.L_5:
        /*0010*/ 	.word	index@($_Z4testI8BinaryOpI4Plus7UnaryOpI3Sin3VarILi1EEES4_ILi2EEEEvT_ddd$__internal_trig_reduction_slowpathd)
        /*0014*/ 	.word	0x00000030


	//----- nvinfo : EIATTR_FRAME_SIZE
	.align		4
.L_6:
        /*0018*/ 	.byte	0x04, 0x11
        /*001a*/ 	.short	(.L_8 - .L_7)
	.align		4
.L_7:
        /*001c*/ 	.word	index@(_Z4testI8BinaryOpI4Plus7UnaryOpI3Sin3VarILi1EEES4_ILi2EEEEvT_ddd)
        /*0020*/ 	.word	0x00000030


	//----- nvinfo : EIATTR_MIN_STACK_SIZE
	.align		4
.L_8:
        /*0024*/ 	.byte	0x04, 0x12
        /*0026*/ 	.short	(.L_10 - .L_9)
	.align		4
.L_9:
        /*0028*/ 	.word	index@(_Z4testI8BinaryOpI4Plus7UnaryOpI3Sin3VarILi1EEES4_ILi2EEEEvT_ddd)
        /*002c*/ 	.word	0x00000030
.L_10:


//--------------------- .nv.compat                --------------------------
	.section	.nv.compat,"",@"SHT_CUDA_COMPAT_INFO"
	.align	4
        /*0000*/ 	.byte	0x02, 0x09, 0x00, 0x00, 0x02, 0x02, 0x01, 0x00, 0x02, 0x05, 0x05, 0x00, 0x03, 0x07, 0x01, 0x01
        /*0010*/ 	.byte	0x02, 0x03, 0x00, 0x00, 0x02, 0x06, 0x01, 0x00, 0x04, 0x0b, 0x08, 0x00, 0x01, 0x00, 0x00, 0x00
        /*0020*/ 	.byte	0x00, 0x00, 0x00, 0x00


//--------------------- .nv.info._Z4testI8BinaryOpI4Plus7UnaryOpI3Sin3VarILi1EEES4_ILi2EEEEvT_ddd --------------------------
	.section	.nv.info._Z4testI8BinaryOpI4Plus7UnaryOpI3Sin3VarILi1EEES4_ILi2EEEEvT_ddd,"",@"SHT_CUDA_INFO"
	.sectionflags	@""
	.align	4


	//----- nvinfo : EIATTR_CUDA_API_VERSION
	.align		4
        /*0000*/ 	.byte	0x04, 0x37
        /*0002*/ 	.short	(.L_12 - .L_11)
.L_11:
        /*0004*/ 	.word	0x00000082


	//----- nvinfo : EIATTR_KPARAM_INFO
	.align		4
.L_12:
        /*0008*/ 	.byte	0x04, 0x17
        /*000a*/ 	.short	(.L_14 - .L_13)
.L_13:
        /*000c*/ 	.word	0x00000000
        /*0010*/ 	.short	0x0003
        /*0012*/ 	.short	0x0018
        /*0014*/ 	.byte	0x00, 0xf0, 0x21, 0x00


	//----- nvinfo : EIATTR_KPARAM_INFO
	.align		4
.L_14:
        /*0018*/ 	.byte	0x04, 0x17
        /*001a*/ 	.short	(.L_16 - .L_15)
.L_15:
        /*001c*/ 	.word	0x00000000
        /*0020*/ 	.short	0x0002
        /*0022*/ 	.short	0x0010
        /*0024*/ 	.byte	0x00, 0xf0, 0x21, 0x00


	//----- nvinfo : EIATTR_KPARAM_INFO
	.align		4
.L_16:
        /*0028*/ 	.byte	0x04, 0x17
        /*002a*/ 	.short	(.L_18 - .L_17)
.L_17:
        /*002c*/ 	.word	0x00000000
        /*0030*/ 	.short	0x0001
        /*0032*/ 	.short	0x0008
        /*0034*/ 	.byte	0x00, 0xf0, 0x21, 0x00


	//----- nvinfo : EIATTR_KPARAM_INFO
	.align		4
.L_18:
        /*0038*/ 	.byte	0x04, 0x17
        /*003a*/ 	.short	(.L_20 - .L_19)
.L_19:
        /*003c*/ 	.word	0x00000000
        /*0040*/ 	.short	0x0000
        /*0042*/ 	.short	0x0000
        /*0044*/ 	.byte	0x00, 0xf0, 0x09, 0x00


	//----- nvinfo : EIATTR_SPARSE_MMA_MASK
	.align		4
.L_20:
        /*0048*/ 	.byte	0x03, 0x50
        /*004a*/ 	.short	0x0000


	//----- nvinfo : EIATTR_MAXREG_COUNT
	.align		4
        /*004c*/ 	.byte	0x03, 0x1b
        /*004e*/ 	.short	0x00ff


	//----- nvinfo : EIATTR_EXTERNS
	.align		4
        /*0050*/ 	.byte	0x04, 0x0f
        /*0052*/ 	.short	(.L_22 - .L_21)


	//   ....[0]....
	.align		4
.L_21:
        /*0054*/ 	.word	index@(vprintf)


	//----- nvinfo : EIATTR_MERCURY_ISA_VERSION
	.align		4
.L_22:
        /*0058*/ 	.byte	0x03, 0x5f
        /*005a*/ 	.short	0x0101


	//----- nvinfo : EIATTR_VRC_CTA_INIT_COUNT
	.align		4
        /*005c*/ 	.byte	0x02, 0x4a
	.zero		1
	.zero		1


	//----- nvinfo : EIATTR_SYSCALL_OFFSETS
	.align		4
        /*0060*/ 	.byte	0x04, 0x46
        /*0062*/ 	.short	(.L_24 - .L_23)


	//   ....[0]....
.L_23:
        /*0064*/ 	.word	0x00000440


	//----- nvinfo : EIATTR_EXIT_INSTR_OFFSETS
	.align		4
.L_24:
        /*0068*/ 	.byte	0x04, 0x1c
        /*006a*/ 	.short	(.L_26 - .L_25)


	//   ....[0]....
.L_25:
        /*006c*/ 	.word	0x00000450


	//----- nvinfo : EIATTR_CRS_STACK_SIZE
	.align		4
.L_26:
        /*0070*/ 	.byte	0x04, 0x1e
        /*0072*/ 	.short	(.L_28 - .L_27)
.L_27:
        /*0074*/ 	.word	0x00000000


	//----- nvinfo : EIATTR_CBANK_PARAM_SIZE
	.align		4
.L_28:
        /*0078*/ 	.byte	0x03, 0x19
        /*007a*/ 	.short	0x0020


	//----- nvinfo : EIATTR_PARAM_CBANK
	.align		4
        /*007c*/ 	.byte	0x04, 0x0a
        /*007e*/ 	.short	(.L_30 - .L_29)
	.align		4
.L_29:
        /*0080*/ 	.word	index@(.nv.constant0._Z4testI8BinaryOpI4Plus7UnaryOpI3Sin3VarILi1EEES4_ILi2EEEEvT_ddd)
        /*0084*/ 	.short	0x0380
        /*0086*/ 	.short	0x0020


	//----- nvinfo : EIATTR_SW_WAR
	.align		4
.L_30:
        /*0088*/ 	.byte	0x04, 0x36
        /*008a*/ 	.short	(.L_32 - .L_31)
.L_31:
        /*008c*/ 	.word	0x00000008
.L_32:


//--------------------- .nv.callgraph             --------------------------
	.section	.nv.callgraph,"",@"SHT_CUDA_CALLGRAPH"
	.align	4
	.sectionentsize	8
	.align		4
        /*0000*/ 	.word	0x00000000
	.align		4
        /*0004*/ 	.word	0xffffffff
	.align		4
        /*0008*/ 	.word	index@(_Z4testI8BinaryOpI4Plus7UnaryOpI3Sin3VarILi1EEES4_ILi2EEEEvT_ddd)
	.align		4
        /*000c*/ 	.word	index@(vprintf)
	.align		4
        /*0010*/ 	.word	0x00000000
	.align		4
        /*0014*/ 	.word	0xfffffffe
	.align		4
        /*0018*/ 	.word	0x00000000
	.align		4
        /*001c*/ 	.word	0xfffffffd
	.align		4
        /*0020*/ 	.word	0x00000000
	.align		4
        /*0024*/ 	.word	0xfffffffc


//--------------------- .nv.constant4             --------------------------
	.section	.nv.constant4,"a",@progbits
	.align	8
	.align		8
.nv.constant4:
        /*0000*/ 	.dword	vprintf
	.align		8
        /*0008*/ 	.dword	$str
	.align		8
        /*0010*/ 	.dword	__cudart_i2opi_d
	.align		8
        /*0018*/ 	.dword	__cudart_sin_cos_coeffs


//--------------------- .text._Z4testI8BinaryOpI4Plus7UnaryOpI3Sin3VarILi1EEES4_ILi2EEEEvT_ddd --------------------------
	.section	.text._Z4testI8BinaryOpI4Plus7UnaryOpI3Sin3VarILi1EEES4_ILi2EEEEvT_ddd,"ax",@progbits
	.align	128
        .global         _Z4testI8BinaryOpI4Plus7UnaryOpI3Sin3VarILi1EEES4_ILi2EEEEvT_ddd
        .type           _Z4testI8BinaryOpI4Plus7UnaryOpI3Sin3VarILi1EEES4_ILi2EEEEvT_ddd,@function
        .size           _Z4testI8BinaryOpI4Plus7UnaryOpI3Sin3VarILi1EEES4_ILi2EEEEvT_ddd,(.L_x_8 - _Z4testI8BinaryOpI4Plus7UnaryOpI3Sin3VarILi1EEES4_ILi2EEEEvT_ddd)
        .other          _Z4testI8BinaryOpI4Plus7UnaryOpI3Sin3VarILi1EEES4_ILi2EEEEvT_ddd,@"STO_CUDA_ENTRY STV_DEFAULT"
_Z4testI8BinaryOpI4Plus7UnaryOpI3Sin3VarILi1EEES4_ILi2EEEEvT_ddd:
.text._Z4testI8BinaryOpI4Plus7UnaryOpI3Sin3VarILi1EEES4_ILi2EEEEvT_ddd:
[----:B------:R-:W0:Y:S08]  /*0000*/  LDC R1, c[0x0][0x37c] ;  /* 0x0000df00ff017b82 */ /* 0x000e300000000800 */
[----:B------:R-:W1:Y:S01]  /*0010*/  LDC.64 R10, c[0x0][0x388] ;  /* 0x0000e200ff0a7b82 */ /* 0x000e620000000a00 */
[----:B------:R-:W2:Y:S01]  /*0020*/  LDCU UR6, c[0x0][0x2f8] ;  /* 0x00005f00ff0677ac */ /* 0x000ea20008000800 */
[----:B0-----:R-:W-:Y:S01]  /*0030*/  VIADD R1, R1, 0xffffffd0 ;  /* 0xffffffd001017836 */ /* 0x001fe20000000000 */
[----:B------:R-:W0:Y:S01]  /*0040*/  LDCU UR7, c[0x0][0x2fc] ;  /* 0x00005f80ff0777ac */ /* 0x000e220008000800 */
[----:B------:R-:W3:Y:S03]  /*0050*/  LDCU.64 UR4, c[0x0][0x358] ;  /* 0x00006b00ff0477ac */ /* 0x000ee60008000a00 */
[----:B--2---:R-:W-:Y:S01]  /*0060*/  IADD3 R6, P1, PT, R1, UR6, RZ ;  /* 0x0000000601067c10 */ /* 0x004fe2000ff3e0ff */
[----:B-1----:R-:W-:-:S04]  /*0070*/  DSETP.NEU.AND P0, PT, |R10|, +INF , PT ;  /* 0x7ff000000a00742a */ /* 0x002fc80003f0d200 */
[----:B0-----:R-:W-:-:S10]  /*0080*/  IMAD.X R7, RZ, RZ, UR7, P1 ;  /* 0x00000007ff077e24 */ /* 0x001fd400088e06ff */
[----:B------:R-:W-:Y:S01]  /*0090*/  @!P0 DMUL R2, RZ, R10 ;  /* 0x0000000aff028228 */ /* 0x000fe20000000000 */
[----:B------:R-:W-:Y:S01]  /*00a0*/  @!P0 IMAD.MOV.U32 R0, RZ, RZ, RZ ;  /* 0x000000ffff008224 */ /* 0x000fe200078e00ff */
[----:B---3--:R-:W-:Y:S09]  /*00b0*/  @!P0 BRA `(.L_x_0) ;  /* 0x0000000000488947 */ /* 0x008ff20003800000 */
[----:B------:R-:W-:Y:S01]  /*00c0*/  UMOV UR6, 0x6dc9c883 ;  /* 0x6dc9c88300067882 */ /* 0x000fe20000000000 */
[----:B------:R-:W-:Y:S01]  /*00d0*/  UMOV UR7, 0x3fe45f30 ;  /* 0x3fe45f3000077882 */ /* 0x000fe20000000000 */
[C---:B------:R-:W-:Y:S02]  /*00e0*/  DSETP.GE.AND P0, PT, |R10|.reuse, 2.14748364800000000000e+09, PT ;  /* 0x41e000000a00742a */ /* 0x040fe40003f06200 */
[----:B------:R-:W-:Y:S01]  /*00f0*/  DMUL R4, R10, UR6 ;  /* 0x000000060a047c28 */ /* 0x000fe20008000000 */
[----:B------:R-:W-:Y:S01]  /*0100*/  UMOV UR6, 0x54442d18 ;  /* 0x54442d1800067882 */ /* 0x000fe20000000000 */
[----:B------:R-:W-:-:S04]  /*0110*/  UMOV UR7, 0x3ff921fb ;  /* 0x3ff921fb00077882 */ /* 0x000fc80000000000 */
[----:B------:R-:W0:Y:S08]  /*0120*/  F2I.F64 R0, R4 ;  /* 0x0000000400007311 */ /* 0x000e300000301100 */
[----:B0-----:R-:W0:Y:S02]  /*0130*/  I2F.F64 R2, R0 ;  /* 0x0000000000027312 */ /* 0x001e240000201c00 */
[----:B0-----:R-:W-:Y:S01]  /*0140*/  DFMA R8, R2, -UR6, R10 ;  /* 0x8000000602087c2b */ /* 0x001fe2000800000a */
[----:B------:R-:W-:Y:S01]  /*0150*/  UMOV UR6, 0x33145c00 ;  /* 0x33145c0000067882 */ /* 0x000fe20000000000 */
[----:B------:R-:W-:-:S06]  /*0160*/  UMOV UR7, 0x3c91a626 ;  /* 0x3c91a62600077882 */ /* 0x000fcc0000000000 */
[----:B------:R-:W-:Y:S01]  /*0170*/  DFMA R8, R2, -UR6, R8 ;  /* 0x8000000602087c2b */ /* 0x000fe20008000008 */
[----:B------:R-:W-:Y:S01]  /*0180*/  UMOV UR6, 0x252049c0 ;  /* 0x252049c000067882 */ /* 0x000fe20000000000 */
[----:B------:R-:W-:-:S06]  /*0190*/  UMOV UR7, 0x397b839a ;  /* 0x397b839a00077882 */ /* 0x000fcc0000000000 */
[----:B------:R-:W-:Y:S01]  /*01a0*/  DFMA R2, R2, -UR6, R8 ;  /* 0x8000000602027c2b */ /* 0x000fe20008000008 */
[----:B------:R-:W-:Y:S10]  /*01b0*/  @!P0 BRA `(.L_x_0) ;  /* 0x0000000000088947 */ /* 0x000ff40003800000 */
[----:B------:R-:W-:-:S07]  /*01c0*/  MOV R12, 0x1e0 ;  /* 0x000001e0000c7802 */ /* 0x000fce0000000f00 */
[----:B------:R-:W-:Y:S05]  /*01d0*/  CALL.REL.NOINC `($_Z4testI8BinaryOpI4Plus7UnaryOpI3Sin3VarILi1EEES4_ILi2EEEEvT_ddd$__internal_trig_reduction_slowpathd) ;  /* 0x0000000000a07944 */ /* 0x000fea0003c00000 */
.L_x_0:
[----:B------:R-:W0:Y:S01]  /*01e0*/  LDCU.64 UR6, c[0x4][0x18] ;  /* 0x01000300ff0677ac */ /* 0x000e220008000a00 */
[----:B------:R-:W-:-:S05]  /*01f0*/  IMAD.SHL.U32 R4, R0, 0x40, RZ ;  /* 0x0000004000047824 */ /* 0x000fca00078e00ff */
[----:B------:R-:W-:-:S04]  /*0200*/  LOP3.LUT R4, R4, 0x40, RZ, 0xc0, !PT ;  /* 0x0000004004047812 */ /* 0x000fc800078ec0ff */
[----:B0-----:R-:W-:-:S05]  /*0210*/  IADD3 R20, P0, PT, R4, UR6, RZ ;  /* 0x0000000604147c10 */ /* 0x001fca000ff1e0ff */
[----:B------:R-:W-:-:S05]  /*0220*/  IMAD.X R21, RZ, RZ, UR7, P0 ;  /* 0x00000007ff157e24 */ /* 0x000fca00080e06ff */
[----:B------:R-:W2:Y:S04]  /*0230*/  LDG.E.128.CONSTANT R8, desc[UR4][R20.64] ;  /* 0x0000000414087981 */ /* 0x000ea8000c1e9d00 */
[----:B------:R-:W3:Y:S04]  /*0240*/  LDG.E.128.CONSTANT R12, desc[UR4][R20.64+0x10] ;  /* 0x00001004140c7981 */ /* 0x000ee8000c1e9d00 */
[----:B------:R-:W4:Y:S01]  /*0250*/  LDG.E.128.CONSTANT R16, desc[UR4][R20.64+0x20] ;  /* 0x0000200414107981 */ /* 0x000f22000c1e9d00 */
[----:B------:R-:W-:Y:S01]  /*0260*/  LOP3.LUT R4, R0, 0x1, RZ, 0xc0, !PT ;  /* 0x0000000100047812 */ /* 0x000fe200078ec0ff */
[----:B------:R-:W-:Y:S01]  /*0270*/  IMAD.MOV.U32 R22, RZ, RZ, 0x20fd8164 ;  /* 0x20fd8164ff167424 */ /* 0x000fe200078e00ff */
[----:B------:R-:W0:Y:S01]  /*0280*/  LDCU.64 UR4, c[0x0][0x390] ;  /* 0x00007200ff0477ac */ /* 0x000e220008000a00 */
[----:B------:R-:W-:Y:S01]  /*0290*/  IMAD.MOV.U32 R23, RZ, RZ, 0x3da8ff83 ;  /* 0x3da8ff83ff177424 */ /* 0x000fe200078e00ff */
[----:B------:R-:W-:Y:S01]  /*02a0*/  ISETP.NE.U32.AND P0, PT, R4, 0x1, PT ;  /* 0x000000010400780c */ /* 0x000fe20003f05070 */
[----:B------:R-:W-:-:S03]  /*02b0*/  DMUL R4, R2, R2 ;  /* 0x0000000202047228 */ /* 0x000fc60000000000 */
[----:B------:R-:W-:Y:S02]  /*02c0*/  FSEL R22, R22, -8.06006814911005101289e+34, !P0 ;  /* 0xf9785eba16167808 */ /* 0x000fe40004000000 */
[----:B------:R-:W-:-:S06]  /*02d0*/  FSEL R23, -R23, 0.11223486810922622681, !P0 ;  /* 0x3de5db6517177808 */ /* 0x000fcc0004000100 */
[----:B--2---:R-:W-:-:S08]  /*02e0*/  DFMA R8, R4, R22, R8 ;  /* 0x000000160408722b */ /* 0x004fd00000000008 */
[----:B------:R-:W-:-:S08]  /*02f0*/  DFMA R8, R4, R8, R10 ;  /* 0x000000080408722b */ /* 0x000fd0000000000a */
[----:B---3--:R-:W-:-:S08]  /*0300*/  DFMA R8, R4, R8, R12 ;  /* 0x000000080408722b */ /* 0x008fd0000000000c */
[----:B------:R-:W-:-:S08]  /*0310*/  DFMA R8, R4, R8, R14 ;  /* 0x000000080408722b */ /* 0x000fd0000000000e */
[----:B----4-:R-:W-:-:S08]  /*0320*/  DFMA R8, R4, R8, R16 ;  /* 0x000000080408722b */ /* 0x010fd00000000010 */
[----:B------:R-:W-:-:S08]  /*0330*/  DFMA R8, R4, R8, R18 ;  /* 0x000000080408722b */ /* 0x000fd00000000012 */
[----:B------:R-:W-:Y:S02]  /*0340*/  DFMA R2, R8, R2, R2 ;  /* 0x000000020802722b */ /* 0x000fe40000000002 */
[----:B------:R-:W-:-:S10]  /*0350*/  DFMA R4, R4, R8, 1 ;  /* 0x3ff000000404742b */ /* 0x000fd40000000008 */
[----:B------:R-:W-:Y:S02]  /*0360*/  FSEL R4, R4, R2, !P0 ;  /* 0x0000000204047208 */ /* 0x000fe40004000000 */
[----:B------:R-:W-:Y:S02]  /*0370*/  FSEL R5, R5, R3, !P0 ;  /* 0x0000000305057208 */ /* 0x000fe40004000000 */
[----:B------:R-:W-:Y:S02]  /*0380*/  LOP3.LUT P0, RZ, R0, 0x2, RZ, 0xc0, !PT ;  /* 0x0000000200ff7812 */ /* 0x000fe4000780c0ff */
[----:B------:R-:W-:Y:S02]  /*0390*/  MOV R0, 0x0 ;  /* 0x0000000000007802 */ /* 0x000fe40000000f00 */
[----:B------:R-:W-:Y:S02]  /*03a0*/  DADD R2, RZ, -R4 ;  /* 0x00000000ff027229 */ /* 0x000fe40000000804 */
[----:B------:R1:W2:Y:S08]  /*03b0*/  LDC.64 R8, c[0x4][R0] ;  /* 0x0100000000087b82 */ /* 0x0002b00000000a00 */
[----:B------:R-:W-:-:S02]  /*03c0*/  FSEL R2, R4, R2, !P0 ;  /* 0x0000000204027208 */ /* 0x000fc40004000000 */
[----:B------:R-:W-:-:S06]  /*03d0*/  FSEL R3, R5, R3, !P0 ;  /* 0x0000000305037208 */ /* 0x000fcc0004000000 */
[----:B0-----:R-:W-:Y:S01]  /*03e0*/  DADD R2, R2, UR4 ;  /* 0x0000000402027e29 */ /* 0x001fe20008000000 */
[----:B------:R-:W0:Y:S06]  /*03f0*/  LDCU.64 UR4, c[0x4][0x8] ;  /* 0x01000100ff0477ac */ /* 0x000e2c0008000a00 */
[----:B------:R1:W-:Y:S01]  /*0400*/  STL.64 [R1], R2 ;  /* 0x0000000201007387 */ /* 0x0003e20000100a00 */
[----:B0-----:R-:W-:Y:S02]  /*0410*/  IMAD.U32 R4, RZ, RZ, UR4 ;  /* 0x00000004ff047e24 */ /* 0x001fe4000f8e00ff */
[----:B-1----:R-:W-:-:S07]  /*0420*/  IMAD.U32 R5, RZ, RZ, UR5 ;  /* 0x00000005ff057e24 */ /* 0x002fce000f8e00ff */
[----:B------:R-:W-:-:S07]  /*0430*/  LEPC R20, `(.L_x_1) ;  /* 0x000000001014794e */ /* 0x000fce0000000000 */
[----:B--2---:R-:W-:Y:S05]  /*0440*/  CALL.ABS.NOINC R8 ;  /* 0x0000000008007343 */ /* 0x004fea0003c00000 */
.L_x_1:
[----:B------:R-:W-:Y:S05]  /*0450*/  EXIT ;  /* 0x000000000000794d */ /* 0x000fea0003800000 */
        .type           $_Z4testI8BinaryOpI4Plus7UnaryOpI3Sin3VarILi1EEES4_ILi2EEEEvT_ddd$__internal_trig_reduction_slowpathd,@function
        .size           $_Z4testI8BinaryOpI4Plus7UnaryOpI3Sin3VarILi1EEES4_ILi2EEEEvT_ddd$__internal_trig_reduction_slowpathd,(.L_x_8 - $_Z4testI8BinaryOpI4Plus7UnaryOpI3Sin3VarILi1EEES4_ILi2EEEEvT_ddd$__internal_trig_reduction_slowpathd)
$_Z4testI8BinaryOpI4Plus7UnaryOpI3Sin3VarILi1EEES4_ILi2EEEEvT_ddd$__internal_trig_reduction_slowpathd:
[----:B------:R-:W0:Y:S01]  /*0460*/  LDC R14, c[0x0][0x38c] ;  /* 0x0000e300ff0e7b82 */ /* 0x000e220000000800 */
[----:B------:R-:W1:Y:S01]  /*0470*/  LDCU.64 UR6, c[0x0][0x388] ;  /* 0x00007100ff0677ac */ /* 0x000e620008000a00 */
[----:B------:R-:W-:Y:S02]  /*0480*/  IMAD.MOV.U32 R4, RZ, RZ, RZ ;  /* 0x000000ffff047224 */ /* 0x000fe400078e00ff */
[----:B-1----:R-:W-:Y:S02]  /*0490*/  IMAD.U32 R13, RZ, RZ, UR6 ;  /* 0x00000006ff0d7e24 */ /* 0x002fe4000f8e00ff */
[----:B------:R-:W-:Y:S01]  /*04a0*/  IMAD.U32 R10, RZ, RZ, UR7 ;  /* 0x00000007ff0a7e24 */ /* 0x000fe2000f8e00ff */
[----:B0-----:R-:W-:-:S04]  /*04b0*/  SHF.R.U32.HI R0, RZ, 0x14, R14 ;  /* 0x00000014ff007819 */ /* 0x001fc8000001160e */
[----:B------:R-:W-:-:S04]  /*04c0*/  LOP3.LUT R2, R0, 0x7ff, RZ, 0xc0, !PT ;  /* 0x000007ff00027812 */ /* 0x000fc800078ec0ff */
[----:B------:R-:W-:-:S13]  /*04d0*/  ISETP.NE.AND P0, PT, R2, 0x7ff, PT ;  /* 0x000007ff0200780c */ /* 0x000fda0003f05270 */
[----:B------:R-:W-:Y:S05]  /*04e0*/  @!P0 BRA `(.L_x_2) ;  /* 0x0000000800388947 */ /* 0x000fea0003800000 */
[----:B------:R-:W-:Y:S01]  /*04f0*/  VIADD R2, R2, 0xfffffc00 ;  /* 0xfffffc0002027836 */ /* 0x000fe20000000000 */
[----:B------:R-:W-:Y:S01]  /*0500*/  CS2R R18, SRZ ;  /* 0x0000000000127805 */ /* 0x000fe2000001ff00 */
[----:B------:R-:W-:-:S03]  /*0510*/  VIADD R9, R1, 0x8 ;  /* 0x0000000801097836 */ /* 0x000fc60000000000 */
[----:B------:R-:W-:Y:S02]  /*0520*/  SHF.R.U32.HI R8, RZ, 0x6, R2 ;  /* 0x00000006ff087819 */ /* 0x000fe40000011602 */
[----:B------:R-:W-:Y:S02]  /*0530*/  ISETP.GE.U32.AND P0, PT, R2, 0x80, PT ;  /* 0x000000800200780c */ /* 0x000fe40003f06070 */
[C---:B------:R-:W-:Y:S02]  /*0540*/  IADD3 R11, PT, PT, -R8.reuse, 0x13, RZ ;  /* 0x00000013080b7810 */ /* 0x040fe40007ffe1ff */
[----:B------:R-:W-:Y:S02]  /*0550*/  IADD3 R17, PT, PT, -R8, 0xf, RZ ;  /* 0x0000000f08117810 */ /* 0x000fe40007ffe1ff */
[----:B------:R-:W-:-:S04]  /*0560*/  SEL R11, R11, 0x12, P0 ;  /* 0x000000120b0b7807 */ /* 0x000fc80000000000 */
[----:B------:R-:W-:-:S13]  /*0570*/  ISETP.GE.AND P0, PT, R17, R11, PT ;  /* 0x0000000b1100720c */ /* 0x000fda0003f06270 */
[----:B------:R-:W-:Y:S05]  /*0580*/  @P0 BRA `(.L_x_3) ;  /* 0x00000000008c0947 */ /* 0x000fea0003800000 */
[----:B------:R-:W0:Y:S01]  /*0590*/  LDC.64 R2, c[0x4][0x10] ;  /* 0x01000400ff027b82 */ /* 0x000e220000000a00 */
[C---:B------:R-:W-:Y:S01]  /*05a0*/  SHF.L.U64.HI R15, R13.reuse, 0xb, R10 ;  /* 0x0000000b0d0f7819 */ /* 0x040fe2000001020a */
[----:B------:R-:W-:Y:S01]  /*05b0*/  IMAD.SHL.U32 R13, R13, 0x800, RZ ;  /* 0x000008000d0d7824 */ /* 0x000fe200078e00ff */
[----:B------:R-:W-:Y:S01]  /*05c0*/  IADD3 R16, PT, PT, RZ, -R8, -R11 ;  /* 0x80000008ff107210 */ /* 0x000fe20007ffe80b */
[----:B------:R-:W-:Y:S01]  /*05d0*/  IMAD.MOV.U32 R10, RZ, RZ, RZ ;  /* 0x000000ffff0a7224 */ /* 0x000fe200078e00ff */
[----:B------:R-:W-:Y:S02]  /*05e0*/  CS2R R18, SRZ ;  /* 0x0000000000127805 */ /* 0x000fe4000001ff00 */
[----:B------:R-:W-:Y:S01]  /*05f0*/  LOP3.LUT R15, R15, 0x80000000, RZ, 0xfc, !PT ;  /* 0x800000000f0f7812 */ /* 0x000fe200078efcff */
[----:B------:R-:W1:Y:S01]  /*0600*/  LDCU.64 UR6, c[0x0][0x358] ;  /* 0x00006b00ff0677ac */ /* 0x000e620008000a00 */
[----:B------:R-:W-:-:S05]  /*0610*/  NOP ;  /* 0x0000000000007918 */ /* 0x000fca0000000000 */
.L_x_4:
[----:B0-----:R-:W-:-:S06]  /*0620*/  IMAD.WIDE R4, R17, 0x8, R2 ;  /* 0x0000000811047825 */ /* 0x001fcc00078e0202 */
[----:B-1----:R-:W2:Y:S01]  /*0630*/  LDG.E.64.CONSTANT R4, desc[UR6][R4.64] ;  /* 0x0000000604047981 */ /* 0x002ea2000c1e9b00 */
[----:B------:R-:W-:Y:S02]  /*0640*/  VIADD R16, R16, 0x1 ;  /* 0x0000000110107836 */ /* 0x000fe40000000000 */
[----:B------:R-:W-:Y:S02]  /*0650*/  VIADD R17, R17, 0x1 ;  /* 0x0000000111117836 */ /* 0x000fe40000000000 */
[----:B--2---:R-:W-:-:S04]  /*0660*/  IMAD.WIDE.U32 R18, P2, R4, R13, R18 ;  /* 0x0000000d04127225 */ /* 0x004fc80007840012 */
[----:B------:R-:W-:Y:S02]  /*0670*/  IMAD R21, R4, R15, RZ ;  /* 0x0000000f04157224 */ /* 0x000fe400078e02ff */
[CC--:B------:R-:W-:Y:S02]  /*0680*/  IMAD R20, R5.reuse, R13.reuse, RZ ;  /* 0x0000000d05147224 */ /* 0x0c0fe400078e02ff */
[----:B------:R-:W-:Y:S01]  /*0690*/  IMAD.HI.U32 R23, R5, R13, RZ ;  /* 0x0000000d05177227 */ /* 0x000fe200078e00ff */
[----:B------:R-:W-:-:S03]  /*06a0*/  IADD3 R19, P0, PT, R21, R19, RZ ;  /* 0x0000001315137210 */ /* 0x000fc60007f1e0ff */
[----:B------:R-:W-:Y:S01]  /*06b0*/  IMAD R21, R10, 0x8, R9 ;  /* 0x000000080a157824 */ /* 0x000fe200078e0209 */
[----:B------:R-:W-:Y:S01]  /*06c0*/  IADD3 R19, P1, PT, R20, R19, RZ ;  /* 0x0000001314137210 */ /* 0x000fe20007f3e0ff */
[----:B------:R-:W-:-:S04]  /*06d0*/  IMAD.HI.U32 R20, R4, R15, RZ ;  /* 0x0000000f04147227 */ /* 0x000fc800078e00ff */
[----:B------:R-:W-:Y:S01]  /*06e0*/  IMAD.X R4, RZ, RZ, R20, P2 ;  /* 0x000000ffff047224 */ /* 0x000fe200010e0614 */
[----:B------:R0:W-:Y:S01]  /*06f0*/  STL.64 [R21], R18 ;  /* 0x0000001215007387 */ /* 0x0001e20000100a00 */
[----:B------:R-:W-:-:S03]  /*0700*/  IMAD.HI.U32 R20, R5, R15, RZ ;  /* 0x0000000f05147227 */ /* 0x000fc600078e00ff */
[----:B------:R-:W-:Y:S01]  /*0710*/  IADD3.X R4, P0, PT, R23, R4, RZ, P0, !PT ;  /* 0x0000000417047210 */ /* 0x000fe2000071e4ff */
[----:B------:R-:W-:Y:S02]  /*0720*/  IMAD R5, R5, R15, RZ ;  /* 0x0000000f05057224 */ /* 0x000fe400078e02ff */
[----:B------:R-:W-:-:S03]  /*0730*/  VIADD R10, R10, 0x1 ;  /* 0x000000010a0a7836 */ /* 0x000fc60000000000 */
[----:B------:R-:W-:Y:S01]  /*0740*/  IADD3.X R5, P1, PT, R5, R4, RZ, P1, !PT ;  /* 0x0000000405057210 */ /* 0x000fe20000f3e4ff */
[----:B------:R-:W-:Y:S01]  /*0750*/  IMAD.X R4, RZ, RZ, R20, P0 ;  /* 0x000000ffff047224 */ /* 0x000fe200000e0614 */
[----:B------:R-:W-:-:S03]  /*0760*/  ISETP.NE.AND P0, PT, R16, -0xf, PT ;  /* 0xfffffff11000780c */ /* 0x000fc60003f05270 */
[----:B------:R-:W-:Y:S02]  /*0770*/  IMAD.X R4, RZ, RZ, R4, P1 ;  /* 0x000000ffff047224 */ /* 0x000fe400008e0604 */
[----:B0-----:R-:W-:Y:S02]  /*0780*/  IMAD.MOV.U32 R18, RZ, RZ, R5 ;  /* 0x000000ffff127224 */ /* 0x001fe400078e0005 */
[----:B------:R-:W-:-:S06]  /*0790*/  IMAD.MOV.U32 R19, RZ, RZ, R4 ;  /* 0x000000ffff137224 */ /* 0x000fcc00078e0004 */
[----:B------:R-:W-:Y:S05]  /*07a0*/  @P0 BRA `(.L_x_4) ;  /* 0xfffffffc009c0947 */ /* 0x000fea000383ffff */
[----:B------:R-:W-:-:S07]  /*07b0*/  IMAD.MOV.U32 R17, RZ, RZ, R11 ;  /* 0x000000ffff117224 */ /* 0x000fce00078e000b */
.L_x_3:
[----:B------:R-:W-:Y:S01]  /*07c0*/  LOP3.LUT P0, R21, R0, 0x3f, RZ, 0xc0, !PT ;  /* 0x0000003f00157812 */ /* 0x000fe2000780c0ff */
[----:B------:R-:W-:-:S04]  /*07d0*/  IMAD.IADD R8, R8, 0x1, R17 ;  /* 0x0000000108087824 */ /* 0x000fc800078e0211 */
[----:B------:R-:W-:-:S05]  /*07e0*/  IMAD.U32 R23, R8, 0x8, R9 ;  /* 0x0000000808177824 */ /* 0x000fca00078e0009 */
[----:B------:R0:W-:Y:S04]  /*07f0*/  STL.64 [R23+-0x78], R18 ;  /* 0xffff881217007387 */ /* 0x0001e80000100a00 */
[----:B------:R-:W2:Y:S04]  /*0800*/  @P0 LDL.64 R10, [R1+0x10] ;  /* 0x00001000010a0983 */ /* 0x000ea80000100a00 */
[----:B------:R-:W3:Y:S04]  /*0810*/  LDL.64 R2, [R1+0x18] ;  /* 0x0000180001027983 */ /* 0x000ee80000100a00 */
[----:B------:R-:W4:Y:S01]  /*0820*/  LDL.64 R4, [R1+0x20] ;  /* 0x0000200001047983 */ /* 0x000f220000100a00 */
[----:B------:R-:W-:Y:S01]  /*0830*/  @P0 LOP3.LUT R0, R0, 0x3f, RZ, 0xc, !PT ;  /* 0x0000003f00000812 */ /* 0x000fe200078e0cff */
[----:B------:R-:W-:Y:S01]  /*0840*/  BSSY.RECONVERGENT B0, `(.L_x_5) ;  /* 0x0000034000007945 */ /* 0x000fe20003800200 */
[----:B--2---:R-:W-:-:S02]  /*0850*/  @P0 SHF.R.U64 R9, R10, 0x1, R11 ;  /* 0x000000010a090819 */ /* 0x004fc4000000120b */
[----:B------:R-:W-:Y:S02]  /*0860*/  @P0 SHF.R.U32.HI R11, RZ, 0x1, R11 ;  /* 0x00000001ff0b0819 */ /* 0x000fe4000001160b */
[CC--:B---3--:R-:W-:Y:S02]  /*0870*/  @P0 SHF.L.U32 R13, R2.reuse, R21.reuse, RZ ;  /* 0x00000015020d0219 */ /* 0x0c8fe400000006ff */
[----:B------:R-:W-:Y:S02]  /*0880*/  @P0 SHF.R.U64 R8, R9, R0, R11 ;  /* 0x0000000009080219 */ /* 0x000fe4000000120b */
[--C-:B------:R-:W-:Y:S02]  /*0890*/  @P0 SHF.R.U32.HI R17, RZ, 0x1, R3.reuse ;  /* 0x00000001ff110819 */ /* 0x100fe40000011603 */
[C-C-:B------:R-:W-:Y:S02]  /*08a0*/  @P0 SHF.R.U64 R15, R2.reuse, 0x1, R3.reuse ;  /* 0x00000001020f0819 */ /* 0x140fe40000001203 */
[----:B------:R-:W-:-:S02]  /*08b0*/  @P0 SHF.L.U64.HI R10, R2, R21, R3 ;  /* 0x00000015020a0219 */ /* 0x000fc40000010203 */
[----:B------:R-:W-:Y:S02]  /*08c0*/  @P0 SHF.R.U32.HI R9, RZ, R0, R11 ;  /* 0x00000000ff090219 */ /* 0x000fe4000001160b */
[----:B------:R-:W-:Y:S02]  /*08d0*/  @P0 LOP3.LUT R2, R13, R8, RZ, 0xfc, !PT ;  /* 0x000000080d020212 */ /* 0x000fe400078efcff */
[----:B----4-:R-:W-:Y:S02]  /*08e0*/  @P0 SHF.L.U32 R11, R4, R21, RZ ;  /* 0x00000015040b0219 */ /* 0x010fe400000006ff */
[----:B------:R-:W-:Y:S02]  /*08f0*/  @P0 SHF.R.U64 R16, R15, R0, R17 ;  /* 0x000000000f100219 */ /* 0x000fe40000001211 */
[----:B------:R-:W-:Y:S01]  /*0900*/  @P0 LOP3.LUT R3, R10, R9, RZ, 0xfc, !PT ;  /* 0x000000090a030212 */ /* 0x000fe200078efcff */
[----:B------:R-:W-:Y:S01]  /*0910*/  IMAD.SHL.U32 R10, R2, 0x4, RZ ;  /* 0x00000004020a7824 */ /* 0x000fe200078e00ff */
[----:B------:R-:W-:-:S02]  /*0920*/  @P0 SHF.L.U64.HI R21, R4, R21, R5 ;  /* 0x0000001504150219 */ /* 0x000fc40000010205 */
[----:B------:R-:W-:Y:S02]  /*0930*/  @P0 LOP3.LUT R4, R11, R16, RZ, 0xfc, !PT ;  /* 0x000000100b040212 */ /* 0x000fe400078efcff */
[----:B------:R-:W-:Y:S02]  /*0940*/  @P0 SHF.R.U32.HI R0, RZ, R0, R17 ;  /* 0x00000000ff000219 */ /* 0x000fe40000011611 */
[----:B------:R-:W-:Y:S02]  /*0950*/  SHF.L.U64.HI R11, R2, 0x2, R3 ;  /* 0x00000002020b7819 */ /* 0x000fe40000010203 */
[----:B------:R-:W-:Y:S02]  /*0960*/  @P0 LOP3.LUT R5, R21, R0, RZ, 0xfc, !PT ;  /* 0x0000000015050212 */ /* 0x000fe400078efcff */
[----:B------:R-:W-:Y:S02]  /*0970*/  SHF.L.W.U32.HI R3, R3, 0x2, R4 ;  /* 0x0000000203037819 */ /* 0x000fe40000010e04 */
[----:B------:R-:W-:-:S02]  /*0980*/  IADD3 RZ, P0, PT, RZ, -R10, RZ ;  /* 0x8000000affff7210 */ /* 0x000fc40007f1e0ff */
[----:B------:R-:W-:Y:S02]  /*0990*/  LOP3.LUT R0, RZ, R11, RZ, 0x33, !PT ;  /* 0x0000000bff007212 */ /* 0x000fe400078e33ff */
[----:B------:R-:W-:Y:S02]  /*09a0*/  SHF.L.W.U32.HI R4, R4, 0x2, R5 ;  /* 0x0000000204047819 */ /* 0x000fe40000010e05 */
[----:B------:R-:W-:Y:S02]  /*09b0*/  LOP3.LUT R2, RZ, R3, RZ, 0x33, !PT ;  /* 0x00000003ff027212 */ /* 0x000fe400078e33ff */
[----:B------:R-:W-:Y:S02]  /*09c0*/  IADD3.X R8, P0, PT, RZ, R0, RZ, P0, !PT ;  /* 0x00000000ff087210 */ /* 0x000fe4000071e4ff */
[----:B------:R-:W-:Y:S02]  /*09d0*/  LOP3.LUT R9, RZ, R4, RZ, 0x33, !PT ;  /* 0x00000004ff097212 */ /* 0x000fe400078e33ff */
[----:B------:R-:W-:-:S02]  /*09e0*/  IADD3.X R0, P1, PT, RZ, R2, RZ, P0, !PT ;  /* 0x00000002ff007210 */ /* 0x000fc4000073e4ff */
[----:B------:R-:W-:-:S03]  /*09f0*/  ISETP.GT.U32.AND P2, PT, R3, -0x1, PT ;  /* 0xffffffff0300780c */ /* 0x000fc60003f44070 */
[----:B------:R-:W-:Y:S01]  /*0a00*/  IMAD.X R9, RZ, RZ, R9, P1 ;  /* 0x000000ffff097224 */ /* 0x000fe200008e0609 */
[----:B------:R-:W-:-:S04]  /*0a10*/  ISETP.GT.AND.EX P0, PT, R4, -0x1, PT, P2 ;  /* 0xffffffff0400780c */ /* 0x000fc80003f04320 */
[----:B------:R-:W-:Y:S02]  /*0a20*/  SEL R2, R4, R9, P0 ;  /* 0x0000000904027207 */ /* 0x000fe40000000000 */
[----:B------:R-:W-:Y:S02]  /*0a30*/  SEL R15, R3, R0, P0 ;  /* 0x00000000030f7207 */ /* 0x000fe40000000000 */
[----:B------:R-:W-:Y:S02]  /*0a40*/  ISETP.NE.U32.AND P1, PT, R2, RZ, PT ;  /* 0x000000ff0200720c */ /* 0x000fe40003f25070 */
[----:B------:R-:W-:Y:S02]  /*0a50*/  SEL R11, R11, R8, P0 ;  /* 0x000000080b0b7207 */ /* 0x000fe40000000000 */
[----:B------:R-:W-:Y:S01]  /*0a60*/  SEL R3, R15, R2, !P1 ;  /* 0x000000020f037207 */ /* 0x000fe20004800000 */
[----:B------:R-:W-:-:S05]  /*0a70*/  @!P0 IMAD.MOV R10, RZ, RZ, -R10 ;  /* 0x000000ffff0a8224 */ /* 0x000fca00078e0a0a */
[----:B------:R-:W1:Y:S02]  /*0a80*/  FLO.U32 R3, R3 ;  /* 0x0000000300037300 */ /* 0x000e6400000e0000 */
[C---:B-1----:R-:W-:Y:S02]  /*0a90*/  IADD3 R9, PT, PT, -R3.reuse, 0x1f, RZ ;  /* 0x0000001f03097810 */ /* 0x042fe40007ffe1ff */
[----:B------:R-:W-:-:S03]  /*0aa0*/  IADD3 R0, PT, PT, -R3, 0x3f, RZ ;  /* 0x0000003f03007810 */ /* 0x000fc60007ffe1ff */
[----:B------:R-:W-:-:S05]  /*0ab0*/  @P1 IMAD.MOV R0, RZ, RZ, R9 ;  /* 0x000000ffff001224 */ /* 0x000fca00078e0209 */
[----:B------:R-:W-:-:S13]  /*0ac0*/  ISETP.NE.AND P1, PT, R0, RZ, PT ;  /* 0x000000ff0000720c */ /* 0x000fda0003f25270 */
[----:B0-----:R-:W-:Y:S05]  /*0ad0*/  @!P1 BRA `(.L_x_6) ;  /* 0x0000000000289947 */ /* 0x001fea0003800000 */
[--C-:B------:R-:W-:Y:S02]  /*0ae0*/  SHF.R.U64 R9, R10, 0x1, R11.reuse ;  /* 0x000000010a097819 */ /* 0x100fe4000000120b */
[C---:B------:R-:W-:Y:S02]  /*0af0*/  LOP3.LUT R3, R0.reuse, 0x3f, RZ, 0xc0, !PT ;  /* 0x0000003f00037812 */ /* 0x040fe400078ec0ff */
[----:B------:R-:W-:Y:S02]  /*0b00*/  SHF.R.U32.HI R11, RZ, 0x1, R11 ;  /* 0x00000001ff0b7819 */ /* 0x000fe4000001160b */
[----:B------:R-:W-:Y:S02]  /*0b10*/  LOP3.LUT R8, R0, 0x3f, RZ, 0xc, !PT ;  /* 0x0000003f00087812 */ /* 0x000fe400078e0cff */
[CC--:B------:R-:W-:Y:S02]  /*0b20*/  SHF.L.U64.HI R13, R15.reuse, R3.reuse, R2 ;  /* 0x000000030f0d7219 */ /* 0x0c0fe40000010202 */
[----:B------:R-:W-:-:S02]  /*0b30*/  SHF.L.U32 R3, R15, R3, RZ ;  /* 0x000000030f037219 */ /* 0x000fc400000006ff */
[-CC-:B------:R-:W-:Y:S02]  /*0b40*/  SHF.R.U64 R2, R9, R8.reuse, R11.reuse ;  /* 0x0000000809027219 */ /* 0x180fe4000000120b */
[----:B------:R-:W-:Y:S02]  /*0b50*/  SHF.R.U32.HI R8, RZ, R8, R11 ;  /* 0x00000008ff087219 */ /* 0x000fe4000001160b */
[----:B------:R-:W-:Y:S02]  /*0b60*/  LOP3.LUT R15, R3, R2, RZ, 0xfc, !PT ;  /* 0x00000002030f7212 */ /* 0x000fe400078efcff */
[----:B------:R-:W-:-:S07]  /*0b70*/  LOP3.LUT R2, R13, R8, RZ, 0xfc, !PT ;  /* 0x000000080d027212 */ /* 0x000fce00078efcff */
.L_x_6:
[----:B------:R-:W-:Y:S05]  /*0b80*/  BSYNC.RECONVERGENT B0 ;  /* 0x0000000000007941 */ /* 0x000fea0003800200 */
.L_x_5:
[----:B------:R-:W-:Y:S01]  /*0b90*/  IMAD.WIDE.U32 R10, R15, 0x2168c235, RZ ;  /* 0x2168c2350f0a7825 */ /* 0x000fe200078e00ff */
[----:B------:R-:W-:-:S03]  /*0ba0*/  SHF.R.U32.HI R5, RZ, 0x1e, R5 ;  /* 0x0000001eff057819 */ /* 0x000fc60000011605 */
[----:B------:R-:W-:Y:S01]  /*0bb0*/  IMAD.MOV.U32 R8, RZ, RZ, R11 ;  /* 0x000000ffff087224 */ /* 0x000fe200078e000b */
[----:B------:R-:W-:Y:S01]  /*0bc0*/  IADD3 RZ, P1, PT, R10, R10, RZ ;  /* 0x0000000a0aff7210 */ /* 0x000fe20007f3e0ff */
[----:B------:R-:W-:Y:S01]  /*0bd0*/  IMAD.MOV.U32 R9, RZ, RZ, RZ ;  /* 0x000000ffff097224 */ /* 0x000fe200078e00ff */
[----:B------:R-:W-:Y:S01]  /*0be0*/  LEA.HI R4, R4, R5, RZ, 0x1 ;  /* 0x0000000504047211 */ /* 0x000fe200078f08ff */
[----:B------:R-:W-:-:S04]  /*0bf0*/  IMAD.HI.U32 R3, R2, -0x36f0255e, RZ ;  /* 0xc90fdaa202037827 */ /* 0x000fc800078e00ff */
[----:B------:R-:W-:-:S04]  /*0c00*/  IMAD.WIDE.U32 R8, R15, -0x36f0255e, R8 ;  /* 0xc90fdaa20f087825 */ /* 0x000fc800078e0008 */
[C---:B------:R-:W-:Y:S02]  /*0c10*/  IMAD R11, R2.reuse, -0x36f0255e, RZ ;  /* 0xc90fdaa2020b7824 */ /* 0x040fe400078e02ff */
[----:B------:R-:W-:-:S04]  /*0c20*/  IMAD.WIDE.U32 R8, P2, R2, 0x2168c235, R8 ;  /* 0x2168c23502087825 */ /* 0x000fc80007840008 */
[----:B------:R-:W-:Y:S01]  /*0c30*/  IMAD.X R2, RZ, RZ, R3, P2 ;  /* 0x000000ffff027224 */ /* 0x000fe200010e0603 */
[----:B------:R-:W-:Y:S02]  /*0c40*/  IADD3 R3, P2, PT, R11, R9, RZ ;  /* 0x000000090b037210 */ /* 0x000fe40007f5e0ff */
[----:B------:R-:W-:Y:S02]  /*0c50*/  IADD3.X RZ, P1, PT, R8, R8, RZ, P1, !PT ;  /* 0x0000000808ff7210 */ /* 0x000fe40000f3e4ff */
[C---:B------:R-:W-:Y:S01]  /*0c60*/  ISETP.GT.U32.AND P3, PT, R3.reuse, RZ, PT ;  /* 0x000000ff0300720c */ /* 0x040fe20003f64070 */
[----:B------:R-:W-:Y:S01]  /*0c70*/  IMAD.X R2, RZ, RZ, R2, P2 ;  /* 0x000000ffff027224 */ /* 0x000fe200010e0602 */
[----:B------:R-:W-:-:S04]  /*0c80*/  IADD3.X R8, P2, PT, R3, R3, RZ, P1, !PT ;  /* 0x0000000303087210 */ /* 0x000fc80000f5e4ff */
[C---:B------:R-:W-:Y:S01]  /*0c90*/  ISETP.GT.AND.EX P1, PT, R2.reuse, RZ, PT, P3 ;  /* 0x000000ff0200720c */ /* 0x040fe20003f24330 */
[----:B------:R-:W-:-:S03]  /*0ca0*/  IMAD.X R9, R2, 0x1, R2, P2 ;  /* 0x0000000102097824 */ /* 0x000fc600010e0602 */
[----:B------:R-:W-:Y:S02]  /*0cb0*/  SEL R8, R8, R3, P1 ;  /* 0x0000000308087207 */ /* 0x000fe40000800000 */
[----:B------:R-:W-:Y:S02]  /*0cc0*/  SEL R9, R9, R2, P1 ;  /* 0x0000000209097207 */ /* 0x000fe40000800000 */
[----:B------:R-:W-:Y:S02]  /*0cd0*/  IADD3 R2, P2, PT, R8, 0x1, RZ ;  /* 0x0000000108027810 */ /* 0x000fe40007f5e0ff */
[----:B------:R-:W-:Y:S02]  /*0ce0*/  SEL R3, RZ, 0xffffffff, !P1 ;  /* 0xffffffffff037807 */ /* 0x000fe40004800000 */
[----:B------:R-:W-:Y:S01]  /*0cf0*/  LOP3.LUT P1, R14, R14, 0x80000000, RZ, 0xc0, !PT ;  /* 0x800000000e0e7812 */ /* 0x000fe2000782c0ff */
[----:B------:R-:W-:Y:S02]  /*0d00*/  IMAD.X R9, RZ, RZ, R9, P2 ;  /* 0x000000ffff097224 */ /* 0x000fe400010e0609 */
[----:B------:R-:W-:Y:S01]  /*0d10*/  IMAD.IADD R3, R3, 0x1, -R0 ;  /* 0x0000000103037824 */ /* 0x000fe200078e0a00 */
[----:B------:R-:W-:-:S02]  /*0d20*/  @!P0 LOP3.LUT R14, R14, 0x80000000, RZ, 0x3c, !PT ;  /* 0x800000000e0e8812 */ /* 0x000fc400078e3cff */
[----:B------:R-:W-:Y:S01]  /*0d30*/  SHF.R.U64 R2, R2, 0xa, R9 ;  /* 0x0000000a02027819 */ /* 0x000fe20000001209 */
[----:B------:R-:W-:-:S03]  /*0d40*/  IMAD.SHL.U32 R3, R3, 0x100000, RZ ;  /* 0x0010000003037824 */ /* 0x000fc600078e00ff */
[----:B------:R-:W-:-:S03]  /*0d50*/  IADD3 R2, P2, PT, R2, 0x1, RZ ;  /* 0x0000000102027810 */ /* 0x000fc60007f5e0ff */
[----:B------:R-:W-:Y:S01]  /*0d60*/  @P1 IMAD.MOV R4, RZ, RZ, -R4 ;  /* 0x000000ffff041224 */ /* 0x000fe200078e0a04 */
[----:B------:R-:W-:-:S04]  /*0d70*/  LEA.HI.X R9, R9, RZ, RZ, 0x16, P2 ;  /* 0x000000ff09097211 */ /* 0x000fc800010fb4ff */
[--C-:B------:R-:W-:Y:S02]  /*0d80*/  SHF.R.U64 R0, R2, 0x1, R9.reuse ;  /* 0x0000000102007819 */ /* 0x100fe40000001209 */
[----:B------:R-:W-:Y:S02]  /*0d90*/  SHF.R.U32.HI R2, RZ, 0x1, R9 ;  /* 0x00000001ff027819 */ /* 0x000fe40000011609 */
[----:B------:R-:W-:-:S04]  /*0da0*/  IADD3 R13, P2, P3, RZ, RZ, R0 ;  /* 0x000000ffff0d7210 */ /* 0x000fc80007b5e000 */
[----:B------:R-:W-:-:S04]  /*0db0*/  IADD3.X R3, PT, PT, R3, 0x3fe00000, R2, P2, P3 ;  /* 0x3fe0000003037810 */ /* 0x000fc800017e6402 */
[----:B------:R-:W-:-:S07]  /*0dc0*/  LOP3.LUT R10, R3, R14, RZ, 0xfc, !PT ;  /* 0x0000000e030a7212 */ /* 0x000fce00078efcff */
.L_x_2:
[----:B------:R-:W-:Y:S02]  /*0dd0*/  IMAD.MOV.U32 R2, RZ, RZ, R13 ;  /* 0x000000ffff027224 */ /* 0x000fe400078e000d */
[----:B------:R-:W-:Y:S02]  /*0de0*/  IMAD.MOV.U32 R13, RZ, RZ, 0x0 ;  /* 0x00000000ff0d7424 */ /* 0x000fe400078e00ff */
[----:B------:R-:W-:Y:S02]  /*0df0*/  IMAD.MOV.U32 R0, RZ, RZ, R4 ;  /* 0x000000ffff007224 */ /* 0x000fe400078e0004 */
[----:B------:R-:W-:Y:S01]  /*0e00*/  IMAD.MOV.U32 R3, RZ, RZ, R10 ;  /* 0x000000ffff037224 */ /* 0x000fe200078e000a */
[----:B------:R-:W-:Y:S06]  /*0e10*/  RET.REL.NODEC R12 `(_Z4testI8BinaryOpI4Plus7UnaryOpI3Sin3VarILi1EEES4_ILi2EEEEvT_ddd) ;  /* 0xfffffff00c787950 */ /* 0x000fec0003c3ffff */
.L_x_7:
[----:B------:R-:W-:-:S00]  /*0e20*/  BRA `(.L_x_7) ;  /* 0xfffffffc00fc7947 */ /* 0x000fc0000383ffff */
[----:B------:R-:W-:-:S00]  /*0e30*/  NOP ;  /* 0x0000000000007918 */ /* 0x000fc00000000000 */
        /* <DEDUP_REMOVED lines=12> */
.L_x_8:


//--------------------- .nv.global.init           --------------------------
	.section	.nv.global.init,"aw",@progbits
	.align	16
.nv.global.init:
	.type		__cudart_sin_cos_coeffs,@object
	.size		__cudart_sin_cos_coeffs,(__cudart_i2opi_d - __cudart_sin_cos_coeffs)
__cudart_sin_cos_coeffs:
        /*0000*/ 	.byte	0x46, 0xd2, 0xb0, 0x2c, 0xf1, 0xe5, 0x5a, 0xbe, 0x92, 0xe3, 0xac, 0x69, 0xe3, 0x1d, 0xc7, 0x3e
        /*0010*/ 	.byte	0xa1, 0x62, 0xdb, 0x19, 0xa0, 0x01, 0x2a, 0xbf, 0x18, 0x08, 0x11, 0x11, 0x11, 0x11, 0x81, 0x3f
        /*0020*/ 	.byte	0x54, 0x55, 0x55, 0x55, 0x55, 0x55, 0xc5, 0xbf, 0x00, 0x00, 0x00, 0x00, 0x00, 0x00, 0x00, 0x00
        /*0030*/ 	.byte	0x00, 0x00, 0x00, 0x00, 0x00, 0x00, 0x00, 0x00, 0x64, 0x81, 0xfd, 0x20, 0x83, 0xff, 0xa8, 0xbd
        /*0040*/ 	.byte	0x28, 0x85, 0xef, 0xc1, 0xa7, 0xee, 0x21, 0x3e, 0xd9, 0xe6, 0x06, 0x8e, 0x4f, 0x7e, 0x92, 0xbe
        /*0050*/ 	.byte	0xe9, 0xbc, 0xdd, 0x19, 0xa0, 0x01, 0xfa, 0x3e, 0x47, 0x5d, 0xc1, 0x16, 0x6c, 0xc1, 0x56, 0xbf
        /*0060*/ 	.byte	0x51, 0x55, 0x55, 0x55, 0x55, 0x55, 0xa5, 0x3f, 0x00, 0x00, 0x00, 0x00, 0x00, 0x00, 0xe0, 0xbf
        /*0070*/ 	.byte	0x00, 0x00, 0x00, 0x00, 0x00, 0x00, 0xf0, 0x3f, 0x00, 0x00, 0x00, 0x00, 0x00, 0x00, 0x00, 0x00
	.type		__cudart_i2opi_d,@object
	.size		__cudart_i2opi_d,($str - __cudart_i2opi_d)
__cudart_i2opi_d:
        /* <DEDUP_REMOVED lines=9> */
	.type		$str,@object
	.size		$str,(.L_0 - $str)
$str:
        /*0110*/ 	.byte	0x25, 0x65, 0x0a, 0x00
.L_0:


//--------------------- .nv.shared.reserved.0     --------------------------
	.section	.nv.shared.reserved.0,"aw",@nobits
	.weak		__nv_reservedSMEM_offset_0_alias
	.size		__nv_reservedSMEM_offset_0_alias, 0, 64
	.other		__nv_reservedSMEM_offset_0_alias,@"STO_CUDA_RESERVED_SHARED STV_DEFAULT"
__nv_reservedSMEM_offset_0_alias:
	.zero		0
	.zero		64


//--------------------- .nv.constant0._Z4testI8BinaryOpI4Plus7UnaryOpI3Sin3VarILi1EEES4_ILi2EEEEvT_ddd --------------------------
	.section	.nv.constant0._Z4testI8BinaryOpI4Plus7UnaryOpI3Sin3VarILi1EEES4_ILi2EEEEvT_ddd,"a",@progbits
	.sectionflags	@""
	.align	4
.nv.constant0._Z4testI8BinaryOpI4Plus7UnaryOpI3Sin3VarILi1EEES4_ILi2EEEEvT_ddd:
	.zero		928


//--------------------- SYMBOLS --------------------------

	.type		.nv.reservedSmem.offset0,@object
	.size		.nv.reservedSmem.offset0,0x4
	.type		vprintf,@function
